//
// Generated by NVIDIA NVVM Compiler
//
// Compiler Build ID: CL-36424714
// Cuda compilation tools, release 13.0, V13.0.88
// Based on NVVM 20.0.0
//

.version 9.0
.target sm_100
.address_size 64

	// .globl	_Z14multiplyVectorPfS_S_

.visible .entry _Z14multiplyVectorPfS_S_(
	.param .u64 .ptr .align 1 _Z14multiplyVectorPfS_S__param_0,
	.param .u64 .ptr .align 1 _Z14multiplyVectorPfS_S__param_1,
	.param .u64 .ptr .align 1 _Z14multiplyVectorPfS_S__param_2
)
{
	.reg .b32 	%r<5>;
	.reg .b32 	%f<4>;
	.reg .b64 	%rd<11>;

	ld.param.u64 	%rd1, [_Z14multiplyVectorPfS_S__param_0];
	ld.param.u64 	%rd2, [_Z14multiplyVectorPfS_S__param_1];
	ld.param.u64 	%rd3, [_Z14multiplyVectorPfS_S__param_2];
	cvta.to.global.u64 	%rd4, %rd3;
	cvta.to.global.u64 	%rd5, %rd2;
	cvta.to.global.u64 	%rd6, %rd1;
	mov.u32 	%r1, %ctaid.x;
	mov.u32 	%r2, %ntid.x;
	mov.u32 	%r3, %tid.x;
	mad.lo.s32 	%r4, %r1, %r2, %r3;
	mul.wide.s32 	%rd7, %r4, 4;
	add.s64 	%rd8, %rd6, %rd7;
	ld.global.f32 	%f1, [%rd8];
	add.s64 	%rd9, %rd5, %rd7;
	ld.global.f32 	%f2, [%rd9];
	mul.f32 	%f3, %f1, %f2;
	add.s64 	%rd10, %rd4, %rd7;
	st.global.f32 	[%rd10], %f3;
	ret;

}


// ===== COMPILED SASS (sm_100) =====

	.target	sm_100

	.elftype	@"ET_EXEC"


//--------------------- .note.nv.tkinfo           --------------------------
	.section	.note.nv.tkinfo,"",@"SHT_NOTE"
	.sectionflags	@"SHF_NOTE_NV_TKINFO"
	.tkinfo
        /*0018*/ 	.word	0x00000002
        /*0030*/ 	.string	""
        /*0030*/ 	.string	"ptxas"
        /*0030*/ 	.string	"Cuda compilation tools, release 13.0, V13.0.88"
        /*0030*/ 	.string	"Build cuda_13.0.r13.0/compiler.36424714_0"
        /*0030*/ 	.string	"-arch sm_100 -m 64 "



//--------------------- .note.nv.cuinfo           --------------------------
	.section	.note.nv.cuinfo,"",@"SHT_NOTE"
	.sectionflags	@"SHF_NOTE_NV_CUINFO"
        /*0018*/ 	.short	0x0002
        /*001a*/ 	.short	0x0064
        /*001c*/ 	.short	0x0082
	.zero		2


//--------------------- .nv.info                  --------------------------
	.section	.nv.info,"",@"SHT_CUDA_INFO"
	.align	4


	//----- nvinfo : EIATTR_REGCOUNT
	.align		4
        /*0000*/ 	.byte	0x04, 0x2f
        /*0002*/ 	.short	(.L_1 - .L_0)
	.align		4
.L_0:
        /*0004*/ 	.word	index@(_Z14multiplyVectorPfS_S_)
        /*0008*/ 	.word	0x0000000c


	//----- nvinfo : EIATTR_FRAME_SIZE
	.align		4
.L_1:
        /*000c*/ 	.byte	0x04, 0x11
        /*000e*/ 	.short	(.L_3 - .L_2)
	.align		4
.L_2:
        /*0010*/ 	.word	index@(_Z14multiplyVectorPfS_S_)
        /*0014*/ 	.word	0x00000000


	//----- nvinfo : EIATTR_MIN_STACK_SIZE
	.align		4
.L_3:
        /*0018*/ 	.byte	0x04, 0x12
        /*001a*/ 	.short	(.L_5 - .L_4)
	.align		4
.L_4:
        /*001c*/ 	.word	index@(_Z14multiplyVectorPfS_S_)
        /*0020*/ 	.word	0x00000000
.L_5:


//--------------------- .nv.compat                --------------------------
	.section	.nv.compat,"",@"SHT_CUDA_COMPAT_INFO"
	.align	4
        /*0000*/ 	.byte	0x02, 0x09, 0x00, 0x00, 0x02, 0x02, 0x01, 0x00, 0x02, 0x05, 0x05, 0x00, 0x03, 0x07, 0x01, 0x01
        /*0010*/ 	.byte	0x02, 0x03, 0x00, 0x00, 0x02, 0x06, 0x01, 0x00, 0x04, 0x0b, 0x08, 0x00, 0x09, 0x00, 0x00, 0x00
        /*0020*/ 	.byte	0x00, 0x00, 0x00, 0x00


//--------------------- .nv.info._Z14multiplyVectorPfS_S_ --------------------------
	.section	.nv.info._Z14multiplyVectorPfS_S_,"",@"SHT_CUDA_INFO"
	.sectionflags	@""
	.align	4


	//----- nvinfo : EIATTR_CUDA_API_VERSION
	.align		4
        /*0000*/ 	.byte	0x04, 0x37
        /*0002*/ 	.short	(.L_7 - .L_6)
.L_6:
        /*0004*/ 	.word	0x00000082


	//----- nvinfo : EIATTR_KPARAM_INFO
	.align		4
.L_7:
        /*0008*/ 	.byte	0x04, 0x17
        /*000a*/ 	.short	(.L_9 - .L_8)
.L_8:
        /*000c*/ 	.word	0x00000000
        /*0010*/ 	.short	0x0002
        /*0012*/ 	.short	0x0010
        /*0014*/ 	.byte	0x00, 0xf5, 0x21, 0x00


	//----- nvinfo : EIATTR_KPARAM_INFO
	.align		4
.L_9:
        /*0018*/ 	.byte	0x04, 0x17
        /*001a*/ 	.short	(.L_11 - .L_10)
.L_10:
        /*001c*/ 	.word	0x00000000
        /*0020*/ 	.short	0x0001
        /*0022*/ 	.short	0x0008
        /*0024*/ 	.byte	0x00, 0xf5, 0x21, 0x00


	//----- nvinfo : EIATTR_KPARAM_INFO
	.align		4
.L_11:
        /*0028*/ 	.byte	0x04, 0x17
        /*002a*/ 	.short	(.L_13 - .L_12)
.L_12:
        /*002c*/ 	.word	0x00000000
        /*0030*/ 	.short	0x0000
        /*0032*/ 	.short	0x0000
        /*0034*/ 	.byte	0x00, 0xf5, 0x21, 0x00


	//----- nvinfo : EIATTR_SPARSE_MMA_MASK
	.align		4
.L_13:
        /*0038*/ 	.byte	0x03, 0x50
        /*003a*/ 	.short	0x0000


	//----- nvinfo : EIATTR_MAXREG_COUNT
	.align		4
        /*003c*/ 	.byte	0x03, 0x1b
        /*003e*/ 	.short	0x00ff


	//----- nvinfo : EIATTR_MERCURY_ISA_VERSION
	.align		4
        /*0040*/ 	.byte	0x03, 0x5f
        /*0042*/ 	.short	0x0101


	//----- nvinfo : EIATTR_VRC_CTA_INIT_COUNT
	.align		4
        /*0044*/ 	.byte	0x02, 0x4a
	.zero		1
	.zero		1


	//----- nvinfo : EIATTR_EXIT_INSTR_OFFSETS
	.align		4
        /*0048*/ 	.byte	0x04, 0x1c
        /*004a*/ 	.short	(.L_15 - .L_14)


	//   ....[0]....
.L_14:
        /*004c*/ 	.word	0x00000100


	//----- nvinfo : EIATTR_CBANK_PARAM_SIZE
	.align		4
.L_15:
        /*0050*/ 	.byte	0x03, 0x19
        /*0052*/ 	.short	0x0018


	//----- nvinfo : EIATTR_PARAM_CBANK
	.align		4
        /*0054*/ 	.byte	0x04, 0x0a
        /*0056*/ 	.short	(.L_17 - .L_16)
	.align		4
.L_16:
        /*0058*/ 	.word	index@(.nv.constant0._Z14multiplyVectorPfS_S_)
        /*005c*/ 	.short	0x0380
        /*005e*/ 	.short	0x0018


	//----- nvinfo : EIATTR_SW_WAR
	.align		4
.L_17:
        /*0060*/ 	.byte	0x04, 0x36
        /*0062*/ 	.short	(.L_19 - .L_18)
.L_18:
        /*0064*/ 	.word	0x00000008
.L_19:


//--------------------- .nv.callgraph             --------------------------
	.section	.nv.callgraph,"",@"SHT_CUDA_CALLGRAPH"
	.align	4
	.sectionentsize	8
	.align		4
        /*0000*/ 	.word	0x00000000
	.align		4
        /*0004*/ 	.word	0xffffffff
	.align		4
        /*0008*/ 	.word	0x00000000
	.align		4
        /*000c*/ 	.word	0xfffffffe
	.align		4
        /*0010*/ 	.word	0x00000000
	.align		4
        /*0014*/ 	.word	0xfffffffd
	.align		4
        /*0018*/ 	.word	0x00000000
	.align		4
        /*001c*/ 	.word	0xfffffffc


//--------------------- .text._Z14multiplyVectorPfS_S_ --------------------------
	.section	.text._Z14multiplyVectorPfS_S_,"ax",@progbits
	.align	128
        .global         _Z14multiplyVectorPfS_S_
        .type           _Z14multiplyVectorPfS_S_,@function
        .size           _Z14multiplyVectorPfS_S_,(.L_x_1 - _Z14multiplyVectorPfS_S_)
        .other          _Z14multiplyVectorPfS_S_,@"STO_CUDA_ENTRY STV_DEFAULT"
_Z14multiplyVectorPfS_S_:
.text._Z14multiplyVectorPfS_S_:
[----:B------:R-:W-:Y:S01]  /*0000*/  LDC R1, c[0x0][0x37c] ;  /* 0x0000df00ff017b82 */ /* 0x000fe20000000800 */
[----:B------:R-:W0:Y:S07]  /*0010*/  S2R R0, SR_TID.X ;  /* 0x0000000000007919 */ /* 0x000e2e0000002100 */
[----:B------:R-:W0:Y:S01]  /*0020*/  S2UR UR6, SR_CTAID.X ;  /* 0x00000000000679c3 */ /* 0x000e220000002500 */
[----:B------:R-:W1:Y:S07]  /*0030*/  LDCU.64 UR4, c[0x0][0x358] ;  /* 0x00006b00ff0477ac */ /* 0x000e6e0008000a00 */
[----:B------:R-:W0:Y:S08]  /*0040*/  LDC R9, c[0x0][0x360] ;  /* 0x0000d800ff097b82 */ /* 0x000e300000000800 */
[----:B------:R-:W2:Y:S08]  /*0050*/  LDC.64 R2, c[0x0][0x380] ;  /* 0x0000e000ff027b82 */ /* 0x000eb00000000a00 */
[----:B------:R-:W3:Y:S01]  /*0060*/  LDC.64 R4, c[0x0][0x388] ;  /* 0x0000e200ff047b82 */ /* 0x000ee20000000a00 */
[----:B0-----:R-:W-:-:S07]  /*0070*/  IMAD R9, R9, UR6, R0 ;  /* 0x0000000609097c24 */ /* 0x001fce000f8e0200 */
[----:B------:R-:W0:Y:S01]  /*0080*/  LDC.64 R6, c[0x0][0x390] ;  /* 0x0000e400ff067b82 */ /* 0x000e220000000a00 */
[----:B--2---:R-:W-:-:S06]  /*0090*/  IMAD.WIDE R2, R9, 0x4, R2 ;  /* 0x0000000409027825 */ /* 0x004fcc00078e0202 */
[----:B-1----:R-:W2:Y:S01]  /*00a0*/  LDG.E R2, desc[UR4][R2.64] ;  /* 0x0000000402027981 */ /* 0x002ea2000c1e1900 */
[----:B---3--:R-:W-:-:S06]  /*00b0*/  IMAD.WIDE R4, R9, 0x4, R4 ;  /* 0x0000000409047825 */ /* 0x008fcc00078e0204 */
[----:B------:R-:W2:Y:S01]  /*00c0*/  LDG.E R5, desc[UR4][R4.64] ;  /* 0x0000000404057981 */ /* 0x000ea2000c1e1900 */
[----:B0-----:R-:W-:-:S04]  /*00d0*/  IMAD.WIDE R6, R9, 0x4, R6 ;  /* 0x0000000409067825 */ /* 0x001fc800078e0206 */
[----:B--2---:R-:W-:-:S05]  /*00e0*/  FMUL R9, R2, R5 ;  /* 0x0000000502097220 */ /* 0x004fca0000400000 */
[----:B------:R-:W-:Y:S01]  /*00f0*/  STG.E desc[UR4][R6.64], R9 ;  /* 0x0000000906007986 */ /* 0x000fe2000c101904 */
[----:B------:R-:W-:Y:S05]  /*0100*/  EXIT ;  /* 0x000000000000794d */ /* 0x000fea0003800000 */
.L_x_0:
[----:B------:R-:W-:-:S00]  /*0110*/  BRA `(.L_x_0) ;  /* 0xfffffffc00fc7947 */ /* 0x000fc0000383ffff */
[----:B------:R-:W-:-:S00]  /*0120*/  NOP ;  /* 0x0000000000007918 */ /* 0x000fc00000000000 */
        /* <DEDUP_REMOVED lines=13> */
.L_x_1:


//--------------------- .nv.shared.reserved.0     --------------------------
	.section	.nv.shared.reserved.0,"aw",@nobits
	.weak		__nv_reservedSMEM_offset_0_alias
	.size		__nv_reservedSMEM_offset_0_alias, 0, 64
	.other		__nv_reservedSMEM_offset_0_alias,@"STO_CUDA_RESERVED_SHARED STV_DEFAULT"
__nv_reservedSMEM_offset_0_alias:
	.zero		0
	.zero		64


//--------------------- .nv.constant0._Z14multiplyVectorPfS_S_ --------------------------
	.section	.nv.constant0._Z14multiplyVectorPfS_S_,"a",@progbits
	.sectionflags	@""
	.align	4
.nv.constant0._Z14multiplyVectorPfS_S_:
	.zero		920


//--------------------- SYMBOLS --------------------------

	.type		.nv.reservedSmem.offset0,@object
	.size		.nv.reservedSmem.offset0,0x4
